//
// Generated by NVIDIA NVVM Compiler
//
// Compiler Build ID: CL-36424714
// Cuda compilation tools, release 13.0, V13.0.88
// Based on NVVM 20.0.0
//

.version 9.0
.target sm_100
.address_size 64

	// .globl	_Z11derefKernelPiS_

.visible .entry _Z11derefKernelPiS_(
	.param .u64 .ptr .align 1 _Z11derefKernelPiS__param_0,
	.param .u64 .ptr .align 1 _Z11derefKernelPiS__param_1
)
{
	.reg .b32 	%r<2>;
	.reg .b64 	%rd<5>;

	ld.param.u64 	%rd1, [_Z11derefKernelPiS__param_0];
	ld.param.u64 	%rd2, [_Z11derefKernelPiS__param_1];
	cvta.to.global.u64 	%rd3, %rd2;
	cvta.to.global.u64 	%rd4, %rd1;
	ld.global.u32 	%r1, [%rd4];
	st.global.u32 	[%rd3], %r1;
	ret;

}


// ===== COMPILED SASS (sm_100) =====

	.target	sm_100

	.elftype	@"ET_EXEC"


//--------------------- .note.nv.tkinfo           --------------------------
	.section	.note.nv.tkinfo,"",@"SHT_NOTE"
	.sectionflags	@"SHF_NOTE_NV_TKINFO"
	.tkinfo
        /*0018*/ 	.word	0x00000002
        /*0030*/ 	.string	""
        /*0030*/ 	.string	"ptxas"
        /*0030*/ 	.string	"Cuda compilation tools, release 13.0, V13.0.88"
        /*0030*/ 	.string	"Build cuda_13.0.r13.0/compiler.36424714_0"
        /*0030*/ 	.string	"-arch sm_100 -m 64 "



//--------------------- .note.nv.cuinfo           --------------------------
	.section	.note.nv.cuinfo,"",@"SHT_NOTE"
	.sectionflags	@"SHF_NOTE_NV_CUINFO"
        /*0018*/ 	.short	0x0002
        /*001a*/ 	.short	0x0064
        /*001c*/ 	.short	0x0082
	.zero		2


//--------------------- .nv.info                  --------------------------
	.section	.nv.info,"",@"SHT_CUDA_INFO"
	.align	4


	//----- nvinfo : EIATTR_REGCOUNT
	.align		4
        /*0000*/ 	.byte	0x04, 0x2f
        /*0002*/ 	.short	(.L_1 - .L_0)
	.align		4
.L_0:
        /*0004*/ 	.word	index@(_Z11derefKernelPiS_)
        /*0008*/ 	.word	0x00000008


	//----- nvinfo : EIATTR_FRAME_SIZE
	.align		4
.L_1:
        /*000c*/ 	.byte	0x04, 0x11
        /*000e*/ 	.short	(.L_3 - .L_2)
	.align		4
.L_2:
        /*0010*/ 	.word	index@(_Z11derefKernelPiS_)
        /*0014*/ 	.word	0x00000000


	//----- nvinfo : EIATTR_MIN_STACK_SIZE
	.align		4
.L_3:
        /*0018*/ 	.byte	0x04, 0x12
        /*001a*/ 	.short	(.L_5 - .L_4)
	.align		4
.L_4:
        /*001c*/ 	.word	index@(_Z11derefKernelPiS_)
        /*0020*/ 	.word	0x00000000
.L_5:


//--------------------- .nv.compat                --------------------------
	.section	.nv.compat,"",@"SHT_CUDA_COMPAT_INFO"
	.align	4
        /*0000*/ 	.byte	0x02, 0x09, 0x00, 0x00, 0x02, 0x02, 0x01, 0x00, 0x02, 0x05, 0x05, 0x00, 0x03, 0x07, 0x01, 0x01
        /*0010*/ 	.byte	0x02, 0x03, 0x00, 0x00, 0x02, 0x06, 0x01, 0x00, 0x04, 0x0b, 0x08, 0x00, 0x09, 0x00, 0x00, 0x00
        /*0020*/ 	.byte	0x00, 0x00, 0x00, 0x00


//--------------------- .nv.info._Z11derefKernelPiS_ --------------------------
	.section	.nv.info._Z11derefKernelPiS_,"",@"SHT_CUDA_INFO"
	.sectionflags	@""
	.align	4


	//----- nvinfo : EIATTR_CUDA_API_VERSION
	.align		4
        /*0000*/ 	.byte	0x04, 0x37
        /*0002*/ 	.short	(.L_7 - .L_6)
.L_6:
        /*0004*/ 	.word	0x00000082


	//----- nvinfo : EIATTR_KPARAM_INFO
	.align		4
.L_7:
        /*0008*/ 	.byte	0x04, 0x17
        /*000a*/ 	.short	(.L_9 - .L_8)
.L_8:
        /*000c*/ 	.word	0x00000000
        /*0010*/ 	.short	0x0001
        /*0012*/ 	.short	0x0008
        /*0014*/ 	.byte	0x00, 0xf5, 0x21, 0x00


	//----- nvinfo : EIATTR_KPARAM_INFO
	.align		4
.L_9:
        /*0018*/ 	.byte	0x04, 0x17
        /*001a*/ 	.short	(.L_11 - .L_10)
.L_10:
        /*001c*/ 	.word	0x00000000
        /*0020*/ 	.short	0x0000
        /*0022*/ 	.short	0x0000
        /*0024*/ 	.byte	0x00, 0xf5, 0x21, 0x00


	//----- nvinfo : EIATTR_SPARSE_MMA_MASK
	.align		4
.L_11:
        /*0028*/ 	.byte	0x03, 0x50
        /*002a*/ 	.short	0x0000


	//----- nvinfo : EIATTR_MAXREG_COUNT
	.align		4
        /*002c*/ 	.byte	0x03, 0x1b
        /*002e*/ 	.short	0x00ff


	//----- nvinfo : EIATTR_MERCURY_ISA_VERSION
	.align		4
        /*0030*/ 	.byte	0x03, 0x5f
        /*0032*/ 	.short	0x0101


	//----- nvinfo : EIATTR_VRC_CTA_INIT_COUNT
	.align		4
        /*0034*/ 	.byte	0x02, 0x4a
	.zero		1
	.zero		1


	//----- nvinfo : EIATTR_EXIT_INSTR_OFFSETS
	.align		4
        /*0038*/ 	.byte	0x04, 0x1c
        /*003a*/ 	.short	(.L_13 - .L_12)


	//   ....[0]....
.L_12:
        /*003c*/ 	.word	0x00000060


	//----- nvinfo : EIATTR_CBANK_PARAM_SIZE
	.align		4
.L_13:
        /*0040*/ 	.byte	0x03, 0x19
        /*0042*/ 	.short	0x0010


	//----- nvinfo : EIATTR_PARAM_CBANK
	.align		4
        /*0044*/ 	.byte	0x04, 0x0a
        /*0046*/ 	.short	(.L_15 - .L_14)
	.align		4
.L_14:
        /*0048*/ 	.word	index@(.nv.constant0._Z11derefKernelPiS_)
        /*004c*/ 	.short	0x0380
        /*004e*/ 	.short	0x0010


	//----- nvinfo : EIATTR_SW_WAR
	.align		4
.L_15:
        /*0050*/ 	.byte	0x04, 0x36
        /*0052*/ 	.short	(.L_17 - .L_16)
.L_16:
        /*0054*/ 	.word	0x00000008
.L_17:


//--------------------- .nv.callgraph             --------------------------
	.section	.nv.callgraph,"",@"SHT_CUDA_CALLGRAPH"
	.align	4
	.sectionentsize	8
	.align		4
        /*0000*/ 	.word	0x00000000
	.align		4
        /*0004*/ 	.word	0xffffffff
	.align		4
        /*0008*/ 	.word	0x00000000
	.align		4
        /*000c*/ 	.word	0xfffffffe
	.align		4
        /*0010*/ 	.word	0x00000000
	.align		4
        /*0014*/ 	.word	0xfffffffd
	.align		4
        /*0018*/ 	.word	0x00000000
	.align		4
        /*001c*/ 	.word	0xfffffffc


//--------------------- .text._Z11derefKernelPiS_ --------------------------
	.section	.text._Z11derefKernelPiS_,"ax",@progbits
	.align	128
        .global         _Z11derefKernelPiS_
        .type           _Z11derefKernelPiS_,@function
        .size           _Z11derefKernelPiS_,(.L_x_1 - _Z11derefKernelPiS_)
        .other          _Z11derefKernelPiS_,@"STO_CUDA_ENTRY STV_DEFAULT"
_Z11derefKernelPiS_:
.text._Z11derefKernelPiS_:
[----:B------:R-:W-:Y:S08]  /*0000*/  LDC R1, c[0x0][0x37c] ;  /* 0x0000df00ff017b82 */ /* 0x000ff00000000800 */
[----:B------:R-:W0:Y:S01]  /*0010*/  LDC.64 R2, c[0x0][0x380] ;  /* 0x0000e000ff027b82 */ /* 0x000e220000000a00 */
[----:B------:R-:W0:Y:S02]  /*0020*/  LDCU.64 UR4, c[0x0][0x358] ;  /* 0x00006b00ff0477ac */ /* 0x000e240008000a00 */
[----:B0-----:R-:W2:Y:S05]  /*0030*/  LDG.E R3, desc[UR4][R2.64] ;  /* 0x0000000402037981 */ /* 0x001eaa000c1e1900 */
[----:B------:R-:W2:Y:S02]  /*0040*/  LDC.64 R4, c[0x0][0x388] ;  /* 0x0000e200ff047b82 */ /* 0x000ea40000000a00 */
[----:B--2---:R-:W-:Y:S01]  /*0050*/  STG.E desc[UR4][R4.64], R3 ;  /* 0x0000000304007986 */ /* 0x004fe2000c101904 */
[----:B------:R-:W-:Y:S05]  /*0060*/  EXIT ;  /* 0x000000000000794d */ /* 0x000fea0003800000 */
.L_x_0:
[----:B------:R-:W-:-:S00]  /*0070*/  BRA `(.L_x_0) ;  /* 0xfffffffc00fc7947 */ /* 0x000fc0000383ffff */
[----:B------:R-:W-:-:S00]  /*0080*/  NOP ;  /* 0x0000000000007918 */ /* 0x000fc00000000000 */
[----:B------:R-:W-:-:S00]  /*0090*/  NOP ;  /* 0x0000000000007918 */ /* 0x000fc00000000000 */
[----:B------:R-:W-:-:S00]  /*00a0*/  NOP ;  /* 0x0000000000007918 */ /* 0x000fc00000000000 */
[----:B------:R-:W-:-:S00]  /*00b0*/  NOP ;  /* 0x0000000000007918 */ /* 0x000fc00000000000 */
[----:B------:R-:W-:-:S00]  /*00c0*/  NOP ;  /* 0x0000000000007918 */ /* 0x000fc00000000000 */
[----:B------:R-:W-:-:S00]  /*00d0*/  NOP ;  /* 0x0000000000007918 */ /* 0x000fc00000000000 */
[----:B------:R-:W-:-:S00]  /*00e0*/  NOP ;  /* 0x0000000000007918 */ /* 0x000fc00000000000 */
[----:B------:R-:W-:-:S00]  /*00f0*/  NOP ;  /* 0x0000000000007918 */ /* 0x000fc00000000000 */
.L_x_1:


//--------------------- .nv.shared.reserved.0     --------------------------
	.section	.nv.shared.reserved.0,"aw",@nobits
	.weak		__nv_reservedSMEM_offset_0_alias
	.size		__nv_reservedSMEM_offset_0_alias, 0, 64
	.other		__nv_reservedSMEM_offset_0_alias,@"STO_CUDA_RESERVED_SHARED STV_DEFAULT"
__nv_reservedSMEM_offset_0_alias:
	.zero		0
	.zero		64


//--------------------- .nv.constant0._Z11derefKernelPiS_ --------------------------
	.section	.nv.constant0._Z11derefKernelPiS_,"a",@progbits
	.sectionflags	@""
	.align	4
.nv.constant0._Z11derefKernelPiS_:
	.zero		912


//--------------------- SYMBOLS --------------------------

	.type		.nv.reservedSmem.offset0,@object
	.size		.nv.reservedSmem.offset0,0x4
